//
// Generated by NVIDIA NVVM Compiler
//
// Compiler Build ID: CL-36424714
// Cuda compilation tools, release 13.0, V13.0.88
// Based on NVVM 20.0.0
//

.version 9.0
.target sm_100
.address_size 64

	// .globl	_Z7stencilPfS_
// _ZZ7stencilPfS_E4temp has been demoted

.visible .entry _Z7stencilPfS_(
	.param .u64 .ptr .align 1 _Z7stencilPfS__param_0,
	.param .u64 .ptr .align 1 _Z7stencilPfS__param_1
)
{
	.reg .pred 	%p<16>;
	.reg .b32 	%r<47>;
	.reg .b32 	%f<38>;
	.reg .b64 	%rd<23>;
	.reg .b64 	%fd<3>;
	// demoted variable
	.shared .align 4 .b8 _ZZ7stencilPfS_E4temp[2048];
	ld.param.u64 	%rd3, [_Z7stencilPfS__param_0];
	ld.param.u64 	%rd4, [_Z7stencilPfS__param_1];
	cvta.to.global.u64 	%rd1, %rd3;
	cvta.to.global.u64 	%rd2, %rd4;
	mov.u32 	%r13, %ctaid.x;
	mov.u32 	%r14, %ntid.x;
	mov.u32 	%r1, %tid.x;
	mad.lo.s32 	%r2, %r13, %r14, %r1;
	mov.u32 	%r15, %ctaid.y;
	mov.u32 	%r16, %ntid.y;
	mul.lo.s32 	%r3, %r15, %r16;
	mov.u32 	%r4, %tid.y;
	add.s32 	%r17, %r3, %r4;
	mov.u32 	%r18, %ctaid.z;
	mov.u32 	%r19, %ntid.z;
	mul.lo.s32 	%r6, %r18, %r19;
	mov.u32 	%r7, %tid.z;
	add.s32 	%r20, %r6, %r7;
	shl.b32 	%r9, %r20, 12;
	shl.b32 	%r10, %r17, 6;
	add.s32 	%r21, %r9, %r10;
	add.s32 	%r11, %r21, %r2;
	mul.wide.s32 	%rd5, %r11, 4;
	add.s64 	%rd6, %rd2, %rd5;
	ld.global.f32 	%f24, [%rd6];
	shl.b32 	%r22, %r1, 8;
	mov.u32 	%r23, _ZZ7stencilPfS_E4temp;
	add.s32 	%r24, %r23, %r22;
	shl.b32 	%r25, %r4, 5;
	add.s32 	%r26, %r24, %r25;
	shl.b32 	%r27, %r7, 2;
	add.s32 	%r12, %r26, %r27;
	st.shared.f32 	[%r12], %f24;
	bar.sync 	0;
	add.s32 	%r28, %r2, -1;
	setp.gt.u32 	%p1, %r28, 61;
	setp.eq.s32 	%p2, %r17, 0;
	setp.gt.u32 	%p3, %r17, 62;
	or.pred  	%p4, %p1, %p3;
	or.pred  	%p5, %p4, %p2;
	setp.eq.s32 	%p6, %r20, 0;
	or.pred  	%p7, %p6, %p5;
	setp.gt.u32 	%p8, %r20, 62;
	or.pred  	%p9, %p7, %p8;
	@%p9 bra 	$L__BB0_17;
	setp.ne.s32 	%p10, %r1, 0;
	@%p10 bra 	$L__BB0_3;
	add.s32 	%r30, %r11, -1;
	mul.wide.u32 	%rd11, %r30, 4;
	add.s64 	%rd12, %rd2, %rd11;
	ld.global.f32 	%f29, [%rd12];
	bra.uni 	$L__BB0_4;
$L__BB0_3:
	ld.shared.f32 	%f29, [%r12+-256];
	setp.gt.u32 	%p11, %r1, 6;
	@%p11 bra 	$L__BB0_5;
$L__BB0_4:
	ld.shared.f32 	%f31, [%r12+256];
	bra.uni 	$L__BB0_6;
$L__BB0_5:
	mul.wide.u32 	%rd9, %r11, 4;
	add.s64 	%rd10, %rd2, %rd9;
	ld.global.f32 	%f31, [%rd10+4];
$L__BB0_6:
	add.f32 	%f8, %f29, %f31;
	setp.ne.s32 	%p12, %r4, 0;
	@%p12 bra 	$L__BB0_8;
	shl.b32 	%r35, %r3, 6;
	add.s32 	%r36, %r35, %r2;
	add.s32 	%r37, %r36, %r9;
	add.s32 	%r38, %r37, -64;
	mul.wide.s32 	%rd15, %r38, 4;
	add.s64 	%rd16, %rd2, %rd15;
	ld.global.f32 	%f32, [%rd16];
	bra.uni 	$L__BB0_9;
$L__BB0_8:
	ld.shared.f32 	%f32, [%r12+-32];
	setp.gt.u32 	%p13, %r4, 6;
	@%p13 bra 	$L__BB0_10;
$L__BB0_9:
	ld.shared.f32 	%f34, [%r12+32];
	bra.uni 	$L__BB0_11;
$L__BB0_10:
	add.s32 	%r32, %r9, %r2;
	add.s32 	%r33, %r10, %r32;
	add.s32 	%r34, %r33, 64;
	mul.wide.u32 	%rd13, %r34, 4;
	add.s64 	%rd14, %rd2, %rd13;
	ld.global.f32 	%f34, [%rd14];
$L__BB0_11:
	add.f32 	%f16, %f32, %f34;
	setp.ne.s32 	%p14, %r7, 0;
	@%p14 bra 	$L__BB0_13;
	shl.b32 	%r43, %r6, 12;
	add.s32 	%r44, %r10, %r2;
	add.s32 	%r45, %r43, %r44;
	add.s32 	%r46, %r45, -4096;
	mul.wide.s32 	%rd19, %r46, 4;
	add.s64 	%rd20, %rd2, %rd19;
	ld.global.f32 	%f35, [%rd20];
	bra.uni 	$L__BB0_14;
$L__BB0_13:
	ld.shared.f32 	%f35, [%r12+-4];
	setp.gt.u32 	%p15, %r7, 6;
	@%p15 bra 	$L__BB0_15;
$L__BB0_14:
	ld.shared.f32 	%f37, [%r12+4];
	bra.uni 	$L__BB0_16;
$L__BB0_15:
	add.s32 	%r40, %r10, %r2;
	add.s32 	%r41, %r9, %r40;
	add.s32 	%r42, %r41, 4096;
	mul.wide.u32 	%rd17, %r42, 4;
	add.s64 	%rd18, %rd2, %rd17;
	ld.global.f32 	%f37, [%rd18];
$L__BB0_16:
	add.f32 	%f25, %f35, %f37;
	add.f32 	%f26, %f8, %f16;
	add.f32 	%f27, %f26, %f25;
	cvt.f64.f32 	%fd1, %f27;
	mul.f64 	%fd2, %fd1, 0d3FE999999999999A;
	cvt.rn.f32.f64 	%f28, %fd2;
	mul.wide.u32 	%rd21, %r11, 4;
	add.s64 	%rd22, %rd1, %rd21;
	st.global.f32 	[%rd22], %f28;
	bra.uni 	$L__BB0_18;
$L__BB0_17:
	add.s64 	%rd8, %rd1, %rd5;
	mov.b32 	%r29, 0;
	st.global.u32 	[%rd8], %r29;
$L__BB0_18:
	ret;

}


// ===== COMPILED SASS (sm_100) =====

	.target	sm_100

	.elftype	@"ET_EXEC"


//--------------------- .note.nv.tkinfo           --------------------------
	.section	.note.nv.tkinfo,"",@"SHT_NOTE"
	.sectionflags	@"SHF_NOTE_NV_TKINFO"
	.tkinfo
        /*0018*/ 	.word	0x00000002
        /*0030*/ 	.string	""
        /*0030*/ 	.string	"ptxas"
        /*0030*/ 	.string	"Cuda compilation tools, release 13.0, V13.0.88"
        /*0030*/ 	.string	"Build cuda_13.0.r13.0/compiler.36424714_0"
        /*0030*/ 	.string	"-arch sm_100 -m 64 "



//--------------------- .note.nv.cuinfo           --------------------------
	.section	.note.nv.cuinfo,"",@"SHT_NOTE"
	.sectionflags	@"SHF_NOTE_NV_CUINFO"
        /*0018*/ 	.short	0x0002
        /*001a*/ 	.short	0x0064
        /*001c*/ 	.short	0x0082
	.zero		2


//--------------------- .nv.info                  --------------------------
	.section	.nv.info,"",@"SHT_CUDA_INFO"
	.align	4


	//----- nvinfo : EIATTR_REGCOUNT
	.align		4
        /*0000*/ 	.byte	0x04, 0x2f
        /*0002*/ 	.short	(.L_1 - .L_0)
	.align		4
.L_0:
        /*0004*/ 	.word	index@(_Z7stencilPfS_)
        /*0008*/ 	.word	0x00000016


	//----- nvinfo : EIATTR_FRAME_SIZE
	.align		4
.L_1:
        /*000c*/ 	.byte	0x04, 0x11
        /*000e*/ 	.short	(.L_3 - .L_2)
	.align		4
.L_2:
        /*0010*/ 	.word	index@(_Z7stencilPfS_)
        /*0014*/ 	.word	0x00000000


	//----- nvinfo : EIATTR_MIN_STACK_SIZE
	.align		4
.L_3:
        /*0018*/ 	.byte	0x04, 0x12
        /*001a*/ 	.short	(.L_5 - .L_4)
	.align		4
.L_4:
        /*001c*/ 	.word	index@(_Z7stencilPfS_)
        /*0020*/ 	.word	0x00000000
.L_5:


//--------------------- .nv.compat                --------------------------
	.section	.nv.compat,"",@"SHT_CUDA_COMPAT_INFO"
	.align	4
        /*0000*/ 	.byte	0x02, 0x09, 0x00, 0x00, 0x02, 0x02, 0x01, 0x00, 0x02, 0x05, 0x05, 0x00, 0x03, 0x07, 0x01, 0x01
        /*0010*/ 	.byte	0x02, 0x03, 0x00, 0x00, 0x02, 0x06, 0x01, 0x00, 0x04, 0x0b, 0x08, 0x00, 0x01, 0x00, 0x00, 0x00
        /*0020*/ 	.byte	0x00, 0x00, 0x00, 0x00


//--------------------- .nv.info._Z7stencilPfS_   --------------------------
	.section	.nv.info._Z7stencilPfS_,"",@"SHT_CUDA_INFO"
	.sectionflags	@""
	.align	4


	//----- nvinfo : EIATTR_CUDA_API_VERSION
	.align		4
        /*0000*/ 	.byte	0x04, 0x37
        /*0002*/ 	.short	(.L_7 - .L_6)
.L_6:
        /*0004*/ 	.word	0x00000082


	//----- nvinfo : EIATTR_KPARAM_INFO
	.align		4
.L_7:
        /*0008*/ 	.byte	0x04, 0x17
        /*000a*/ 	.short	(.L_9 - .L_8)
.L_8:
        /*000c*/ 	.word	0x00000000
        /*0010*/ 	.short	0x0001
        /*0012*/ 	.short	0x0008
        /*0014*/ 	.byte	0x00, 0xf5, 0x21, 0x00


	//----- nvinfo : EIATTR_KPARAM_INFO
	.align		4
.L_9:
        /*0018*/ 	.byte	0x04, 0x17
        /*001a*/ 	.short	(.L_11 - .L_10)
.L_10:
        /*001c*/ 	.word	0x00000000
        /*0020*/ 	.short	0x0000
        /*0022*/ 	.short	0x0000
        /*0024*/ 	.byte	0x00, 0xf5, 0x21, 0x00


	//----- nvinfo : EIATTR_SPARSE_MMA_MASK
	.align		4
.L_11:
        /*0028*/ 	.byte	0x03, 0x50
        /*002a*/ 	.short	0x0000


	//----- nvinfo : EIATTR_MAXREG_COUNT
	.align		4
        /*002c*/ 	.byte	0x03, 0x1b
        /*002e*/ 	.short	0x00ff


	//----- nvinfo : EIATTR_NUM_BARRIERS
	.align		4
        /*0030*/ 	.byte	0x02, 0x4c
        /*0032*/ 	.byte	0x01
	.zero		1


	//----- nvinfo : EIATTR_MERCURY_ISA_VERSION
	.align		4
        /*0034*/ 	.byte	0x03, 0x5f
        /*0036*/ 	.short	0x0101


	//----- nvinfo : EIATTR_VRC_CTA_INIT_COUNT
	.align		4
        /*0038*/ 	.byte	0x02, 0x4a
	.zero		1
	.zero		1


	//----- nvinfo : EIATTR_EXIT_INSTR_OFFSETS
	.align		4
        /*003c*/ 	.byte	0x04, 0x1c
        /*003e*/ 	.short	(.L_13 - .L_12)


	//   ....[0]....
.L_12:
        /*0040*/ 	.word	0x00000710


	//   ....[1]....
        /*0044*/ 	.word	0x00000750


	//----- nvinfo : EIATTR_CRS_STACK_SIZE
	.align		4
.L_13:
        /*0048*/ 	.byte	0x04, 0x1e
        /*004a*/ 	.short	(.L_15 - .L_14)
.L_14:
        /*004c*/ 	.word	0x00000000


	//----- nvinfo : EIATTR_CBANK_PARAM_SIZE
	.align		4
.L_15:
        /*0050*/ 	.byte	0x03, 0x19
        /*0052*/ 	.short	0x0010


	//----- nvinfo : EIATTR_PARAM_CBANK
	.align		4
        /*0054*/ 	.byte	0x04, 0x0a
        /*0056*/ 	.short	(.L_17 - .L_16)
	.align		4
.L_16:
        /*0058*/ 	.word	index@(.nv.constant0._Z7stencilPfS_)
        /*005c*/ 	.short	0x0380
        /*005e*/ 	.short	0x0010


	//----- nvinfo : EIATTR_SW_WAR
	.align		4
.L_17:
        /*0060*/ 	.byte	0x04, 0x36
        /*0062*/ 	.short	(.L_19 - .L_18)
.L_18:
        /*0064*/ 	.word	0x00000008
.L_19:


//--------------------- .nv.callgraph             --------------------------
	.section	.nv.callgraph,"",@"SHT_CUDA_CALLGRAPH"
	.align	4
	.sectionentsize	8
	.align		4
        /*0000*/ 	.word	0x00000000
	.align		4
        /*0004*/ 	.word	0xffffffff
	.align		4
        /*0008*/ 	.word	0x00000000
	.align		4
        /*000c*/ 	.word	0xfffffffe
	.align		4
        /*0010*/ 	.word	0x00000000
	.align		4
        /*0014*/ 	.word	0xfffffffd
	.align		4
        /*0018*/ 	.word	0x00000000
	.align		4
        /*001c*/ 	.word	0xfffffffc


//--------------------- .text._Z7stencilPfS_      --------------------------
	.section	.text._Z7stencilPfS_,"ax",@progbits
	.align	128
        .global         _Z7stencilPfS_
        .type           _Z7stencilPfS_,@function
        .size           _Z7stencilPfS_,(.L_x_20 - _Z7stencilPfS_)
        .other          _Z7stencilPfS_,@"STO_CUDA_ENTRY STV_DEFAULT"
_Z7stencilPfS_:
.text._Z7stencilPfS_:
[----:B------:R-:W-:Y:S01]  /*0000*/  LDC R1, c[0x0][0x37c] ;  /* 0x0000df00ff017b82 */ /* 0x000fe20000000800 */
[----:B------:R-:W0:Y:S07]  /*0010*/  S2R R10, SR_TID.Y ;  /* 0x00000000000a7919 */ /* 0x000e2e0000002200 */
[----:B------:R-:W1:Y:S01]  /*0020*/  LDC R0, c[0x0][0x360] ;  /* 0x0000d800ff007b82 */ /* 0x000e620000000800 */
[----:B------:R-:W2:Y:S01]  /*0030*/  S2R R11, SR_TID.Z ;  /* 0x00000000000b7919 */ /* 0x000ea20000002300 */
[----:B------:R-:W1:Y:S06]  /*0040*/  S2R R19, SR_TID.X ;  /* 0x0000000000137919 */ /* 0x000e6c0000002100 */
[----:B------:R-:W3:Y:S08]  /*0050*/  S2UR UR5, SR_CTAID.Y ;  /* 0x00000000000579c3 */ /* 0x000ef00000002600 */
[----:B------:R-:W3:Y:S08]  /*0060*/  LDC R13, c[0x0][0x364] ;  /* 0x0000d900ff0d7b82 */ /* 0x000ef00000000800 */
[----:B------:R-:W4:Y:S08]  /*0070*/  S2UR UR6, SR_CTAID.Z ;  /* 0x00000000000679c3 */ /* 0x000f300000002700 */
[----:B------:R-:W4:Y:S08]  /*0080*/  LDC R4, c[0x0][0x368] ;  /* 0x0000da00ff047b82 */ /* 0x000f300000000800 */
[----:B------:R-:W1:Y:S01]  /*0090*/  S2UR UR4, SR_CTAID.X ;  /* 0x00000000000479c3 */ /* 0x000e620000002500 */
[----:B---3--:R-:W-:-:S05]  /*00a0*/  IMAD R13, R13, UR5, RZ ;  /* 0x000000050d0d7c24 */ /* 0x008fca000f8e02ff */
[----:B0-----:R-:W-:Y:S02]  /*00b0*/  IADD3 R12, PT, PT, R13, R10, RZ ;  /* 0x0000000a0d0c7210 */ /* 0x001fe40007ffe0ff */
[----:B------:R-:W0:Y:S03]  /*00c0*/  LDC.64 R2, c[0x0][0x388] ;  /* 0x0000e200ff027b82 */ /* 0x000e260000000a00 */
[----:B------:R-:W-:Y:S02]  /*00d0*/  IMAD.SHL.U32 R9, R12, 0x40, RZ ;  /* 0x000000400c097824 */ /* 0x000fe400078e00ff */
[----:B----4-:R-:W-:Y:S01]  /*00e0*/  IMAD R4, R4, UR6, RZ ;  /* 0x0000000604047c24 */ /* 0x010fe2000f8e02ff */
[----:B------:R-:W3:Y:S04]  /*00f0*/  LDCU.64 UR6, c[0x0][0x358] ;  /* 0x00006b00ff0677ac */ /* 0x000ee80008000a00 */
[----:B--2---:R-:W-:Y:S01]  /*0100*/  IADD3 R7, PT, PT, R4, R11, RZ ;  /* 0x0000000b04077210 */ /* 0x004fe20007ffe0ff */
[----:B-1----:R-:W-:-:S04]  /*0110*/  IMAD R0, R0, UR4, R19 ;  /* 0x0000000400007c24 */ /* 0x002fc8000f8e0213 */
[----:B------:R-:W-:-:S05]  /*0120*/  IMAD R5, R7, 0x1000, R9 ;  /* 0x0000100007057824 */ /* 0x000fca00078e0209 */
[----:B------:R-:W-:-:S05]  /*0130*/  IADD3 R5, PT, PT, R0, R5, RZ ;  /* 0x0000000500057210 */ /* 0x000fca0007ffe0ff */
[----:B0-----:R-:W-:-:S06]  /*0140*/  IMAD.WIDE R14, R5, 0x4, R2 ;  /* 0x00000004050e7825 */ /* 0x001fcc00078e0202 */
[----:B---3--:R-:W2:Y:S01]  /*0150*/  LDG.E R15, desc[UR6][R14.64] ;  /* 0x000000060e0f7981 */ /* 0x008ea2000c1e1900 */
[----:B------:R-:W0:Y:S01]  /*0160*/  S2UR UR5, SR_CgaCtaId ;  /* 0x00000000000579c3 */ /* 0x000e220000008800 */
[----:B------:R-:W-:Y:S01]  /*0170*/  IADD3 R8, PT, PT, R0, -0x1, RZ ;  /* 0xffffffff00087810 */ /* 0x000fe20007ffe0ff */
[----:B------:R-:W-:Y:S01]  /*0180*/  UMOV UR4, 0x400 ;  /* 0x0000040000047882 */ /* 0x000fe20000000000 */
[----:B------:R-:W-:-:S04]  /*0190*/  ISETP.GT.U32.AND P0, PT, R12, 0x3e, PT ;  /* 0x0000003e0c00780c */ /* 0x000fc80003f04070 */
[----:B------:R-:W-:-:S04]  /*01a0*/  ISETP.GT.U32.OR P0, PT, R8, 0x3d, P0 ;  /* 0x0000003d0800780c */ /* 0x000fc80000704470 */
[----:B------:R-:W-:-:S04]  /*01b0*/  ISETP.EQ.OR P0, PT, R12, RZ, P0 ;  /* 0x000000ff0c00720c */ /* 0x000fc80000702670 */
[----:B------:R-:W-:-:S04]  /*01c0*/  ISETP.EQ.OR P0, PT, R7, RZ, P0 ;  /* 0x000000ff0700720c */ /* 0x000fc80000702670 */
[----:B------:R-:W-:Y:S01]  /*01d0*/  ISETP.GT.U32.OR P0, PT, R7, 0x3e, P0 ;  /* 0x0000003e0700780c */ /* 0x000fe20000704470 */
[----:B0-----:R-:W-:-:S06]  /*01e0*/  ULEA UR4, UR5, UR4, 0x18 ;  /* 0x0000000405047291 */ /* 0x001fcc000f8ec0ff */
[----:B------:R-:W-:-:S05]  /*01f0*/  LEA R17, R19, UR4, 0x8 ;  /* 0x0000000413117c11 */ /* 0x000fca000f8e40ff */
[----:B------:R-:W-:-:S04]  /*0200*/  IMAD R6, R10, 0x20, R17 ;  /* 0x000000200a067824 */ /* 0x000fc800078e0211 */
[----:B------:R-:W-:-:S05]  /*0210*/  IMAD R6, R11, 0x4, R6 ;  /* 0x000000040b067824 */ /* 0x000fca00078e0206 */
[----:B--2---:R0:W-:Y:S01]  /*0220*/  STS [R6], R15 ;  /* 0x0000000f06007388 */ /* 0x0041e20000000800 */
[----:B------:R-:W-:Y:S06]  /*0230*/  BAR.SYNC.DEFER_BLOCKING 0x0 ;  /* 0x0000000000007b1d */ /* 0x000fec0000010000 */
[----:B------:R-:W-:Y:S05]  /*0240*/  @P0 BRA `(.L_x_0) ;  /* 0x0000000400340947 */ /* 0x000fea0003800000 */
[----:B------:R-:W-:Y:S01]  /*0250*/  ISETP.NE.AND P0, PT, R19, RZ, PT ;  /* 0x000000ff1300720c */ /* 0x000fe20003f05270 */
[----:B------:R-:W-:Y:S04]  /*0260*/  BSSY.RECONVERGENT B1, `(.L_x_1) ;  /* 0x0000010000017945 */ /* 0x000fe80003800200 */
[----:B------:R-:W-:Y:S08]  /*0270*/  BSSY.RELIABLE B0, `(.L_x_2) ;  /* 0x000000a000007945 */ /* 0x000ff00003800100 */
[----:B------:R-:W-:Y:S05]  /*0280*/  @P0 BRA `(.L_x_3) ;  /* 0x0000000000100947 */ /* 0x000fea0003800000 */
[----:B0-----:R-:W-:-:S05]  /*0290*/  IADD3 R15, PT, PT, R5, -0x1, RZ ;  /* 0xffffffff050f7810 */ /* 0x001fca0007ffe0ff */
[----:B------:R-:W-:-:S05]  /*02a0*/  IMAD.WIDE.U32 R14, R15, 0x4, R2 ;  /* 0x000000040f0e7825 */ /* 0x000fca00078e0002 */
[----:B------:R0:W5:Y:S01]  /*02b0*/  LDG.E R8, desc[UR6][R14.64] ;  /* 0x000000060e087981 */ /* 0x000162000c1e1900 */
[----:B------:R-:W-:Y:S05]  /*02c0*/  BRA `(.L_x_4) ;  /* 0x0000000000107947 */ /* 0x000fea0003800000 */
.L_x_3:
[----:B------:R1:W2:Y:S01]  /*02d0*/  LDS R8, [R6+-0x100] ;  /* 0xffff000006087984 */ /* 0x0002a20000000800 */
[----:B------:R-:W-:-:S13]  /*02e0*/  ISETP.GT.U32.AND P0, PT, R19, 0x6, PT ;  /* 0x000000061300780c */ /* 0x000fda0003f04070 */
[----:B------:R-:W-:Y:S05]  /*02f0*/  @P0 BREAK.RELIABLE B0 ;  /* 0x0000000000000942 */ /* 0x000fea0003800100 */
[----:B-1----:R-:W-:Y:S05]  /*0300*/  @P0 BRA `(.L_x_5) ;  /* 0x00000000000c0947 */ /* 0x002fea0003800000 */
.L_x_4:
[----:B------:R-:W-:Y:S05]  /*0310*/  BSYNC.RELIABLE B0 ;  /* 0x0000000000007941 */ /* 0x000fea0003800100 */
.L_x_2:
[----:B0-----:R1:W3:Y:S01]  /*0320*/  LDS R15, [R6+0x100] ;  /* 0x00010000060f7984 */ /* 0x0012e20000000800 */
[----:B------:R-:W-:Y:S05]  /*0330*/  BRA `(.L_x_6) ;  /* 0x0000000000087947 */ /* 0x000fea0003800000 */
.L_x_5:
[----:B0-----:R-:W-:-:S06]  /*0340*/  IMAD.WIDE.U32 R14, R5, 0x4, R2 ;  /* 0x00000004050e7825 */ /* 0x001fcc00078e0002 */
[----:B------:R0:W5:Y:S02]  /*0350*/  LDG.E R15, desc[UR6][R14.64+0x4] ;  /* 0x000004060e0f7981 */ /* 0x000164000c1e1900 */
.L_x_6:
[----:B------:R-:W-:Y:S05]  /*0360*/  BSYNC.RECONVERGENT B1 ;  /* 0x0000000000017941 */ /* 0x000fea0003800200 */
.L_x_1:
[----:B------:R-:W-:Y:S01]  /*0370*/  ISETP.NE.AND P0, PT, R10, RZ, PT ;  /* 0x000000ff0a00720c */ /* 0x000fe20003f05270 */
[----:B------:R-:W-:Y:S04]  /*0380*/  BSSY.RECONVERGENT B2, `(.L_x_7) ;  /* 0x0000015000027945 */ /* 0x000fe80003800200 */
[----:B------:R-:W-:Y:S01]  /*0390*/  BSSY.RELIABLE B1, `(.L_x_8) ;  /* 0x000000d000017945 */ /* 0x000fe20003800100 */
[----:B--23-5:R-:W-:-:S07]  /*03a0*/  FADD R8, R15, R8 ;  /* 0x000000080f087221 */ /* 0x02cfce0000000000 */
[----:B------:R-:W-:Y:S05]  /*03b0*/  @P0 BRA `(.L_x_9) ;  /* 0x0000000000180947 */ /* 0x000fea0003800000 */
[----:B------:R-:W-:-:S05]  /*03c0*/  LEA R10, R13, R0, 0x6 ;  /* 0x000000000d0a7211 */ /* 0x000fca00078e30ff */
[----:B------:R-:W-:-:S05]  /*03d0*/  IMAD R10, R7, 0x1000, R10 ;  /* 0x00001000070a7824 */ /* 0x000fca00078e020a */
[----:B------:R-:W-:-:S05]  /*03e0*/  IADD3 R13, PT, PT, R10, -0x40, RZ ;  /* 0xffffffc00a0d7810 */ /* 0x000fca0007ffe0ff */
[----:B------:R-:W-:-:S05]  /*03f0*/  IMAD.WIDE R12, R13, 0x4, R2 ;  /* 0x000000040d0c7825 */ /* 0x000fca00078e0202 */
[----:B0-----:R0:W5:Y:S01]  /*0400*/  LDG.E R14, desc[UR6][R12.64] ;  /* 0x000000060c0e7981 */ /* 0x001162000c1e1900 */
[----:B------:R-:W-:Y:S05]  /*0410*/  BRA `(.L_x_10) ;  /* 0x0000000000107947 */ /* 0x000fea0003800000 */
.L_x_9:
[----:B0-----:R0:W2:Y:S01]  /*0420*/  LDS R14, [R6+-0x20] ;  /* 0xffffe000060e7984 */ /* 0x0010a20000000800 */
[----:B------:R-:W-:-:S13]  /*0430*/  ISETP.GT.U32.AND P0, PT, R10, 0x6, PT ;  /* 0x000000060a00780c */ /* 0x000fda0003f04070 */
[----:B------:R-:W-:Y:S05]  /*0440*/  @P0 BREAK.RELIABLE B1 ;  /* 0x0000000000010942 */ /* 0x000fea0003800100 */
[----:B0-----:R-:W-:Y:S05]  /*0450*/  @P0 BRA `(.L_x_11) ;  /* 0x00000000000c0947 */ /* 0x001fea0003800000 */
.L_x_10:
[----:B------:R-:W-:Y:S05]  /*0460*/  BSYNC.RELIABLE B1 ;  /* 0x0000000000017941 */ /* 0x000fea0003800100 */
.L_x_8:
[----:B0-----:R3:W4:Y:S01]  /*0470*/  LDS R13, [R6+0x20] ;  /* 0x00002000060d7984 */ /* 0x0017220000000800 */
[----:B------:R-:W-:Y:S05]  /*0480*/  BRA `(.L_x_12) ;  /* 0x0000000000107947 */ /* 0x000fea0003800000 */
.L_x_11:
[----:B------:R-:W-:-:S04]  /*0490*/  LEA R10, R7, R0, 0xc ;  /* 0x00000000070a7211 */ /* 0x000fc800078e60ff */
[----:B------:R-:W-:-:S05]  /*04a0*/  IADD3 R13, PT, PT, R9, 0x40, R10 ;  /* 0x00000040090d7810 */ /* 0x000fca0007ffe00a */
[----:B------:R-:W-:-:S06]  /*04b0*/  IMAD.WIDE.U32 R12, R13, 0x4, R2 ;  /* 0x000000040d0c7825 */ /* 0x000fcc00078e0002 */
[----:B------:R0:W5:Y:S02]  /*04c0*/  LDG.E R13, desc[UR6][R12.64] ;  /* 0x000000060c0d7981 */ /* 0x000164000c1e1900 */
.L_x_12:
[----:B------:R-:W-:Y:S05]  /*04d0*/  BSYNC.RECONVERGENT B2 ;  /* 0x0000000000027941 */ /* 0x000fea0003800200 */
.L_x_7:
[----:B------:R-:W-:Y:S01]  /*04e0*/  ISETP.NE.AND P0, PT, R11, RZ, PT ;  /* 0x000000ff0b00720c */ /* 0x000fe20003f05270 */
[----:B------:R-:W-:Y:S04]  /*04f0*/  BSSY.RECONVERGENT B2, `(.L_x_13) ;  /* 0x0000016000027945 */ /* 0x000fe80003800200 */
[----:B------:R-:W-:Y:S01]  /*0500*/  BSSY.RELIABLE B3, `(.L_x_14) ;  /* 0x000000d000037945 */ /* 0x000fe20003800100 */
[----:B--2-45:R-:W-:-:S07]  /*0510*/  FADD R13, R13, R14 ;  /* 0x0000000e0d0d7221 */ /* 0x034fce0000000000 */
[----:B------:R-:W-:Y:S05]  /*0520*/  @P0 BRA `(.L_x_15) ;  /* 0x0000000000180947 */ /* 0x000fea0003800000 */
[----:B------:R-:W-:-:S05]  /*0530*/  IMAD.IADD R9, R0, 0x1, R9 ;  /* 0x0000000100097824 */ /* 0x000fca00078e0209 */
[----:B------:R-:W-:-:S04]  /*0540*/  LEA R9, R4, R9, 0xc ;  /* 0x0000000904097211 */ /* 0x000fc800078e60ff */
[----:B------:R-:W-:-:S05]  /*0550*/  IADD3 R9, PT, PT, R9, -0x1000, RZ ;  /* 0xfffff00009097810 */ /* 0x000fca0007ffe0ff */
[----:B------:R-:W-:-:S05]  /*0560*/  IMAD.WIDE R2, R9, 0x4, R2 ;  /* 0x0000000409027825 */ /* 0x000fca00078e0202 */
[----:B------:R2:W5:Y:S01]  /*0570*/  LDG.E R4, desc[UR6][R2.64] ;  /* 0x0000000602047981 */ /* 0x000562000c1e1900 */
[----:B------:R-:W-:Y:S05]  /*0580*/  BRA `(.L_x_16) ;  /* 0x0000000000107947 */ /* 0x000fea0003800000 */
.L_x_15:
[----:B------:R4:W2:Y:S01]  /*0590*/  LDS R4, [R6+-0x4] ;  /* 0xfffffc0006047984 */ /* 0x0008a20000000800 */
[----:B------:R-:W-:-:S13]  /*05a0*/  ISETP.GT.U32.AND P0, PT, R11, 0x6, PT ;  /* 0x000000060b00780c */ /* 0x000fda0003f04070 */
[----:B------:R-:W-:Y:S05]  /*05b0*/  @P0 BREAK.RELIABLE B3 ;  /* 0x0000000000030942 */ /* 0x000fea0003800100 */
[----:B----4-:R-:W-:Y:S05]  /*05c0*/  @P0 BRA `(.L_x_17) ;  /* 0x00000000000c0947 */ /* 0x010fea0003800000 */
.L_x_16:
[----:B------:R-:W-:Y:S05]  /*05d0*/  BSYNC.RELIABLE B3 ;  /* 0x0000000000037941 */ /* 0x000fea0003800100 */
.L_x_14:
[----:B--2---:R2:W4:Y:S01]  /*05e0*/  LDS R3, [R6+0x4] ;  /* 0x0000040006037984 */ /* 0x0045220000000800 */
[----:B------:R-:W-:Y:S05]  /*05f0*/  BRA `(.L_x_18) ;  /* 0x0000000000147947 */ /* 0x000fea0003800000 */
.L_x_17:
[----:B------:R-:W-:-:S05]  /*0600*/  IMAD.IADD R0, R0, 0x1, R9 ;  /* 0x0000000100007824 */ /* 0x000fca00078e0209 */
[----:B------:R-:W-:-:S04]  /*0610*/  LEA R7, R7, R0, 0xc ;  /* 0x0000000007077211 */ /* 0x000fc800078e60ff */
[----:B------:R-:W-:-:S05]  /*0620*/  IADD3 R7, PT, PT, R7, 0x1000, RZ ;  /* 0x0000100007077810 */ /* 0x000fca0007ffe0ff */
[----:B------:R-:W-:-:S06]  /*0630*/  IMAD.WIDE.U32 R2, R7, 0x4, R2 ;  /* 0x0000000407027825 */ /* 0x000fcc00078e0002 */
[----:B------:R4:W5:Y:S02]  /*0640*/  LDG.E R3, desc[UR6][R2.64] ;  /* 0x0000000602037981 */ /* 0x000964000c1e1900 */
.L_x_18:
[----:B------:R-:W-:Y:S05]  /*0650*/  BSYNC.RECONVERGENT B2 ;  /* 0x0000000000027941 */ /* 0x000fea0003800200 */
.L_x_13:
[----:B--2-45:R-:W-:Y:S01]  /*0660*/  FADD R3, R3, R4 ;  /* 0x0000000403037221 */ /* 0x034fe20000000000 */
[----:B------:R-:W-:Y:S01]  /*0670*/  FADD R8, R8, R13 ;  /* 0x0000000d08087221 */ /* 0x000fe20000000000 */
[----:B-1-3--:R-:W1:Y:S01]  /*0680*/  LDC.64 R6, c[0x0][0x380] ;  /* 0x0000e000ff067b82 */ /* 0x00ae620000000a00 */
[----:B------:R-:W-:Y:S01]  /*0690*/  UMOV UR4, 0x9999999a ;  /* 0x9999999a00047882 */ /* 0x000fe20000000000 */
[----:B------:R-:W-:Y:S01]  /*06a0*/  UMOV UR5, 0x3fe99999 ;  /* 0x3fe9999900057882 */ /* 0x000fe20000000000 */
[----:B------:R-:W-:-:S04]  /*06b0*/  FADD R8, R3, R8 ;  /* 0x0000000803087221 */ /* 0x000fc80000000000 */
[----:B------:R-:W2:Y:S02]  /*06c0*/  F2F.F64.F32 R2, R8 ;  /* 0x0000000800027310 */ /* 0x000ea40000201800 */
[----:B--2---:R-:W-:Y:S01]  /*06d0*/  DMUL R2, R2, UR4 ;  /* 0x0000000402027c28 */ /* 0x004fe20008000000 */
[----:B-1----:R-:W-:-:S09]  /*06e0*/  IMAD.WIDE.U32 R4, R5, 0x4, R6 ;  /* 0x0000000405047825 */ /* 0x002fd200078e0006 */
[----:B------:R-:W1:Y:S02]  /*06f0*/  F2F.F32.F64 R3, R2 ;  /* 0x0000000200037310 */ /* 0x000e640000301000 */
[----:B-1----:R-:W-:Y:S01]  /*0700*/  STG.E desc[UR6][R4.64], R3 ;  /* 0x0000000304007986 */ /* 0x002fe2000c101906 */
[----:B------:R-:W-:Y:S05]  /*0710*/  EXIT ;  /* 0x000000000000794d */ /* 0x000fea0003800000 */
.L_x_0:
[----:B------:R-:W1:Y:S02]  /*0720*/  LDC.64 R2, c[0x0][0x380] ;  /* 0x0000e000ff027b82 */ /* 0x000e640000000a00 */
[----:B-1----:R-:W-:-:S05]  /*0730*/  IMAD.WIDE R2, R5, 0x4, R2 ;  /* 0x0000000405027825 */ /* 0x002fca00078e0202 */
[----:B------:R-:W-:Y:S01]  /*0740*/  STG.E desc[UR6][R2.64], RZ ;  /* 0x000000ff02007986 */ /* 0x000fe2000c101906 */
[----:B------:R-:W-:Y:S05]  /*0750*/  EXIT ;  /* 0x000000000000794d */ /* 0x000fea0003800000 */
.L_x_19:
[----:B------:R-:W-:-:S00]  /*0760*/  BRA `(.L_x_19) ;  /* 0xfffffffc00fc7947 */ /* 0x000fc0000383ffff */
[----:B------:R-:W-:-:S00]  /*0770*/  NOP ;  /* 0x0000000000007918 */ /* 0x000fc00000000000 */
        /* <DEDUP_REMOVED lines=8> */
.L_x_20:


//--------------------- .nv.shared._Z7stencilPfS_ --------------------------
	.section	.nv.shared._Z7stencilPfS_,"aw",@nobits
	.sectionflags	@""
	.align	4
.nv.shared._Z7stencilPfS_:
	.zero		3072


//--------------------- .nv.shared.reserved.0     --------------------------
	.section	.nv.shared.reserved.0,"aw",@nobits
	.weak		__nv_reservedSMEM_offset_0_alias
	.size		__nv_reservedSMEM_offset_0_alias, 0, 64
	.other		__nv_reservedSMEM_offset_0_alias,@"STO_CUDA_RESERVED_SHARED STV_DEFAULT"
__nv_reservedSMEM_offset_0_alias:
	.zero		0
	.zero		64


//--------------------- .nv.constant0._Z7stencilPfS_ --------------------------
	.section	.nv.constant0._Z7stencilPfS_,"a",@progbits
	.sectionflags	@""
	.align	4
.nv.constant0._Z7stencilPfS_:
	.zero		912


//--------------------- SYMBOLS --------------------------

	.type		.nv.reservedSmem.offset0,@object
	.size		.nv.reservedSmem.offset0,0x4
	.type		.nv.reservedSmem.cap,@object
	.size		.nv.reservedSmem.cap,0x4
